//
// Generated by NVIDIA NVVM Compiler
//
// Compiler Build ID: CL-36424714
// Cuda compilation tools, release 13.0, V13.0.88
// Based on NVVM 20.0.0
//

.version 9.0
.target sm_100
.address_size 64

	// .globl	_Z14hello_from_gpuv
.extern .func  (.param .b32 func_retval0) vprintf
(
	.param .b64 vprintf_param_0,
	.param .b64 vprintf_param_1
)
;
.global .align 1 .b8 $str[79] = {72, 101, 108, 108, 111, 32, 87, 111, 114, 108, 100, 32, 102, 114, 111, 109, 32, 98, 108, 111, 99, 107, 32, 40, 37, 100, 47, 37, 100, 44, 32, 37, 100, 47, 37, 100, 44, 32, 37, 100, 47, 37, 100, 41, 32, 97, 110, 100, 32, 116, 104, 114, 101, 97, 100, 32, 40, 37, 100, 47, 37, 100, 44, 32, 37, 100, 47, 37, 100, 44, 32, 37, 100, 47, 37, 100, 41, 10};

.visible .entry _Z14hello_from_gpuv()
{
	.local .align 16 .b8 	__local_depot0[48];
	.reg .b64 	%SP;
	.reg .b64 	%SPL;
	.reg .b32 	%r<21>;
	.reg .b64 	%rd<5>;

	mov.u64 	%SPL, __local_depot0;
	cvta.local.u64 	%SP, %SPL;
	add.u64 	%rd1, %SP, 0;
	add.u64 	%rd2, %SPL, 0;
	mov.u32 	%r1, %nctaid.x;
	mov.u32 	%r2, %nctaid.y;
	mov.u32 	%r3, %nctaid.z;
	mov.u32 	%r4, %ntid.x;
	mov.u32 	%r5, %ntid.y;
	mov.u32 	%r6, %ntid.z;
	mov.u32 	%r7, %ctaid.x;
	add.s32 	%r8, %r7, 1;
	mov.u32 	%r9, %ctaid.y;
	add.s32 	%r10, %r9, 1;
	mov.u32 	%r11, %ctaid.z;
	add.s32 	%r12, %r11, 1;
	mov.u32 	%r13, %tid.x;
	add.s32 	%r14, %r13, 1;
	mov.u32 	%r15, %tid.y;
	add.s32 	%r16, %r15, 1;
	mov.u32 	%r17, %tid.z;
	add.s32 	%r18, %r17, 1;
	st.local.v4.u32 	[%rd2], {%r12, %r3, %r10, %r2};
	st.local.v4.u32 	[%rd2+16], {%r8, %r1, %r18, %r6};
	st.local.v4.u32 	[%rd2+32], {%r16, %r5, %r14, %r4};
	mov.u64 	%rd3, $str;
	cvta.global.u64 	%rd4, %rd3;
	{ // callseq 0, 0
	.param .b64 param0;
	st.param.b64 	[param0], %rd4;
	.param .b64 param1;
	st.param.b64 	[param1], %rd1;
	.param .b32 retval0;
	call.uni (retval0), 
	vprintf, 
	(
	param0, 
	param1
	);
	ld.param.b32 	%r19, [retval0];
	} // callseq 0
	ret;

}


// ===== COMPILED SASS (sm_100) =====

	.target	sm_100

	.elftype	@"ET_EXEC"


//--------------------- .note.nv.tkinfo           --------------------------
	.section	.note.nv.tkinfo,"",@"SHT_NOTE"
	.sectionflags	@"SHF_NOTE_NV_TKINFO"
	.tkinfo
        /*0018*/ 	.word	0x00000002
        /*0030*/ 	.string	""
        /*0030*/ 	.string	"ptxas"
        /*0030*/ 	.string	"Cuda compilation tools, release 13.0, V13.0.88"
        /*0030*/ 	.string	"Build cuda_13.0.r13.0/compiler.36424714_0"
        /*0030*/ 	.string	"-arch sm_100 -m 64 "



//--------------------- .note.nv.cuinfo           --------------------------
	.section	.note.nv.cuinfo,"",@"SHT_NOTE"
	.sectionflags	@"SHF_NOTE_NV_CUINFO"
        /*0018*/ 	.short	0x0002
        /*001a*/ 	.short	0x0064
        /*001c*/ 	.short	0x0082
	.zero		2


//--------------------- .nv.info                  --------------------------
	.section	.nv.info,"",@"SHT_CUDA_INFO"
	.align	4


	//----- nvinfo : EIATTR_REGCOUNT
	.align		4
        /*0000*/ 	.byte	0x04, 0x2f
        /*0002*/ 	.short	(.L_2 - .L_1)
	.align		4
.L_1:
        /*0004*/ 	.word	index@(_Z14hello_from_gpuv)
        /*0008*/ 	.word	0x00000018


	//----- nvinfo : EIATTR_FRAME_SIZE
	.align		4
.L_2:
        /*000c*/ 	.byte	0x04, 0x11
        /*000e*/ 	.short	(.L_4 - .L_3)
	.align		4
.L_3:
        /*0010*/ 	.word	index@(_Z14hello_from_gpuv)
        /*0014*/ 	.word	0x00000030


	//----- nvinfo : EIATTR_MIN_STACK_SIZE
	.align		4
.L_4:
        /*0018*/ 	.byte	0x04, 0x12
        /*001a*/ 	.short	(.L_6 - .L_5)
	.align		4
.L_5:
        /*001c*/ 	.word	index@(_Z14hello_from_gpuv)
        /*0020*/ 	.word	0x00000030
.L_6:


//--------------------- .nv.compat                --------------------------
	.section	.nv.compat,"",@"SHT_CUDA_COMPAT_INFO"
	.align	4
        /*0000*/ 	.byte	0x02, 0x09, 0x00, 0x00, 0x02, 0x02, 0x01, 0x00, 0x02, 0x05, 0x05, 0x00, 0x03, 0x07, 0x01, 0x01
        /*0010*/ 	.byte	0x02, 0x03, 0x00, 0x00, 0x02, 0x06, 0x01, 0x00, 0x04, 0x0b, 0x08, 0x00, 0x09, 0x00, 0x00, 0x00
        /*0020*/ 	.byte	0x00, 0x00, 0x00, 0x00


//--------------------- .nv.info._Z14hello_from_gpuv --------------------------
	.section	.nv.info._Z14hello_from_gpuv,"",@"SHT_CUDA_INFO"
	.sectionflags	@""
	.align	4


	//----- nvinfo : EIATTR_CUDA_API_VERSION
	.align		4
        /*0000*/ 	.byte	0x04, 0x37
        /*0002*/ 	.short	(.L_8 - .L_7)
.L_7:
        /*0004*/ 	.word	0x00000082


	//----- nvinfo : EIATTR_SPARSE_MMA_MASK
	.align		4
.L_8:
        /*0008*/ 	.byte	0x03, 0x50
        /*000a*/ 	.short	0x0000


	//----- nvinfo : EIATTR_MAXREG_COUNT
	.align		4
        /*000c*/ 	.byte	0x03, 0x1b
        /*000e*/ 	.short	0x00ff


	//----- nvinfo : EIATTR_EXTERNS
	.align		4
        /*0010*/ 	.byte	0x04, 0x0f
        /*0012*/ 	.short	(.L_10 - .L_9)


	//   ....[0]....
	.align		4
.L_9:
        /*0014*/ 	.word	index@(vprintf)


	//----- nvinfo : EIATTR_MERCURY_ISA_VERSION
	.align		4
.L_10:
        /*0018*/ 	.byte	0x03, 0x5f
        /*001a*/ 	.short	0x0101


	//----- nvinfo : EIATTR_VRC_CTA_INIT_COUNT
	.align		4
        /*001c*/ 	.byte	0x02, 0x4a
	.zero		1
	.zero		1


	//----- nvinfo : EIATTR_SYSCALL_OFFSETS
	.align		4
        /*0020*/ 	.byte	0x04, 0x46
        /*0022*/ 	.short	(.L_12 - .L_11)


	//   ....[0]....
.L_11:
        /*0024*/ 	.word	0x00000210


	//----- nvinfo : EIATTR_EXIT_INSTR_OFFSETS
	.align		4
.L_12:
        /*0028*/ 	.byte	0x04, 0x1c
        /*002a*/ 	.short	(.L_14 - .L_13)


	//   ....[0]....
.L_13:
        /*002c*/ 	.word	0x00000220


	//----- nvinfo : EIATTR_SW_WAR
	.align		4
.L_14:
        /*0030*/ 	.byte	0x04, 0x36
        /*0032*/ 	.short	(.L_16 - .L_15)
.L_15:
        /*0034*/ 	.word	0x00000008
.L_16:


//--------------------- .nv.callgraph             --------------------------
	.section	.nv.callgraph,"",@"SHT_CUDA_CALLGRAPH"
	.align	4
	.sectionentsize	8
	.align		4
        /*0000*/ 	.word	0x00000000
	.align		4
        /*0004*/ 	.word	0xffffffff
	.align		4
        /*0008*/ 	.word	index@(_Z14hello_from_gpuv)
	.align		4
        /*000c*/ 	.word	index@(vprintf)
	.align		4
        /*0010*/ 	.word	0x00000000
	.align		4
        /*0014*/ 	.word	0xfffffffe
	.align		4
        /*0018*/ 	.word	0x00000000
	.align		4
        /*001c*/ 	.word	0xfffffffd
	.align		4
        /*0020*/ 	.word	0x00000000
	.align		4
        /*0024*/ 	.word	0xfffffffc


//--------------------- .nv.constant4             --------------------------
	.section	.nv.constant4,"a",@progbits
	.align	8
	.align		8
.nv.constant4:
        /*0000*/ 	.dword	vprintf
	.align		8
        /*0008*/ 	.dword	$str


//--------------------- .text._Z14hello_from_gpuv --------------------------
	.section	.text._Z14hello_from_gpuv,"ax",@progbits
	.align	128
        .global         _Z14hello_from_gpuv
        .type           _Z14hello_from_gpuv,@function
        .size           _Z14hello_from_gpuv,(.L_x_2 - _Z14hello_from_gpuv)
        .other          _Z14hello_from_gpuv,@"STO_CUDA_ENTRY STV_DEFAULT"
_Z14hello_from_gpuv:
.text._Z14hello_from_gpuv:
[----:B------:R-:W0:Y:S01]  /*0000*/  LDC R1, c[0x0][0x37c] ;  /* 0x0000df00ff017b82 */ /* 0x000e220000000800 */
[----:B------:R-:W1:Y:S01]  /*0010*/  S2R R18, SR_CTAID.Y ;  /* 0x0000000000127919 */ /* 0x000e620000002600 */
[----:B------:R-:W2:Y:S06]  /*0020*/  LDCU UR5, c[0x0][0x2fc] ;  /* 0x00005f80ff0577ac */ /* 0x000eac0008000800 */
[----:B------:R-:W3:Y:S01]  /*0030*/  LDC R13, c[0x0][0x370] ;  /* 0x0000dc00ff0d7b82 */ /* 0x000ee20000000800 */
[----:B0-----:R-:W-:Y:S01]  /*0040*/  VIADD R1, R1, 0xffffffd0 ;  /* 0xffffffd001017836 */ /* 0x001fe20000000000 */
[----:B------:R-:W0:Y:S01]  /*0050*/  S2R R16, SR_CTAID.Z ;  /* 0x0000000000107919 */ /* 0x000e220000002700 */
[----:B------:R-:W-:Y:S01]  /*0060*/  MOV R0, 0x0 ;  /* 0x0000000000007802 */ /* 0x000fe20000000f00 */
[----:B------:R-:W4:Y:S01]  /*0070*/  LDCU UR4, c[0x0][0x2f8] ;  /* 0x00005f00ff0477ac */ /* 0x000f220008000800 */
[----:B------:R-:W5:Y:S03]  /*0080*/  S2R R10, SR_TID.X ;  /* 0x00000000000a7919 */ /* 0x000f660000002100 */
[----:B------:R-:W3:Y:S01]  /*0090*/  LDC R19, c[0x0][0x374] ;  /* 0x0000dd00ff137b82 */ /* 0x000ee20000000800 */
[----:B------:R-:W2:Y:S01]  /*00a0*/  LDCU.64 UR6, c[0x4][0x8] ;  /* 0x01000100ff0677ac */ /* 0x000ea20008000a00 */
[----:B------:R-:W3:Y:S01]  /*00b0*/  S2R R8, SR_TID.Y ;  /* 0x0000000000087919 */ /* 0x000ee20000002200 */
[----:B------:R-:W3:Y:S05]  /*00c0*/  S2R R12, SR_CTAID.X ;  /* 0x00000000000c7919 */ /* 0x000eea0000002500 */
[----:B------:R-:W3:Y:S01]  /*00d0*/  LDC R17, c[0x0][0x378] ;  /* 0x0000de00ff117b82 */ /* 0x000ee20000000800 */
[----:B------:R-:W3:Y:S01]  /*00e0*/  S2R R14, SR_TID.Z ;  /* 0x00000000000e7919 */ /* 0x000ee20000002300 */
[----:B----4-:R-:W-:-:S06]  /*00f0*/  IADD3 R6, P0, PT, R1, UR4, RZ ;  /* 0x0000000401067c10 */ /* 0x010fcc000ff1e0ff */
[----:B------:R-:W4:Y:S01]  /*0100*/  LDC R11, c[0x0][0x360] ;  /* 0x0000d800ff0b7b82 */ /* 0x000f220000000800 */
[----:B--2---:R-:W-:Y:S01]  /*0110*/  IMAD.U32 R4, RZ, RZ, UR6 ;  /* 0x00000006ff047e24 */ /* 0x004fe2000f8e00ff */
[----:B------:R-:W-:Y:S01]  /*0120*/  MOV R5, UR7 ;  /* 0x0000000700057c02 */ /* 0x000fe20008000f00 */
[----:B------:R-:W-:Y:S02]  /*0130*/  IMAD.X R7, RZ, RZ, UR5, P0 ;  /* 0x00000005ff077e24 */ /* 0x000fe400080e06ff */
[----:B-1----:R-:W-:-:S03]  /*0140*/  VIADD R18, R18, 0x1 ;  /* 0x0000000112127836 */ /* 0x002fc60000000000 */
[----:B------:R-:W4:Y:S01]  /*0150*/  LDC R9, c[0x0][0x364] ;  /* 0x0000d900ff097b82 */ /* 0x000f220000000800 */
[----:B0-----:R-:W-:Y:S01]  /*0160*/  IADD3 R16, PT, PT, R16, 0x1, RZ ;  /* 0x0000000110107810 */ /* 0x001fe20007ffe0ff */
[----:B-----5:R-:W-:-:S06]  /*0170*/  VIADD R10, R10, 0x1 ;  /* 0x000000010a0a7836 */ /* 0x020fcc0000000000 */
[----:B------:R-:W0:Y:S01]  /*0180*/  LDC R15, c[0x0][0x368] ;  /* 0x0000da00ff0f7b82 */ /* 0x000e220000000800 */
[----:B---3--:R1:W-:Y:S01]  /*0190*/  STL.128 [R1], R16 ;  /* 0x0000001001007387 */ /* 0x0083e20000100c00 */
[----:B------:R-:W-:Y:S01]  /*01a0*/  IADD3 R8, PT, PT, R8, 0x1, RZ ;  /* 0x0000000108087810 */ /* 0x000fe20007ffe0ff */
[----:B------:R-:W-:-:S05]  /*01b0*/  VIADD R12, R12, 0x1 ;  /* 0x000000010c0c7836 */ /* 0x000fca0000000000 */
[----:B------:R1:W2:Y:S01]  /*01c0*/  LDC.64 R2, c[0x4][R0] ;  /* 0x0100000000027b82 */ /* 0x0002a20000000a00 */
[----:B------:R-:W-:Y:S01]  /*01d0*/  IADD3 R14, PT, PT, R14, 0x1, RZ ;  /* 0x000000010e0e7810 */ /* 0x000fe20007ffe0ff */
[----:B----4-:R1:W-:Y:S04]  /*01e0*/  STL.128 [R1+0x20], R8 ;  /* 0x0000200801007387 */ /* 0x0103e80000100c00 */
[----:B0-----:R1:W-:Y:S02]  /*01f0*/  STL.128 [R1+0x10], R12 ;  /* 0x0000100c01007387 */ /* 0x0013e40000100c00 */
[----:B------:R-:W-:-:S07]  /*0200*/  LEPC R20, `(.L_x_0) ;  /* 0x000000001014794e */ /* 0x000fce0000000000 */
[----:B-12---:R-:W-:Y:S05]  /*0210*/  CALL.ABS.NOINC R2 ;  /* 0x0000000002007343 */ /* 0x006fea0003c00000 */
.L_x_0:
[----:B------:R-:W-:Y:S05]  /*0220*/  EXIT ;  /* 0x000000000000794d */ /* 0x000fea0003800000 */
.L_x_1:
[----:B------:R-:W-:-:S00]  /*0230*/  BRA `(.L_x_1) ;  /* 0xfffffffc00fc7947 */ /* 0x000fc0000383ffff */
[----:B------:R-:W-:-:S00]  /*0240*/  NOP ;  /* 0x0000000000007918 */ /* 0x000fc00000000000 */
        /* <DEDUP_REMOVED lines=11> */
.L_x_2:


//--------------------- .nv.global.init           --------------------------
	.section	.nv.global.init,"aw",@progbits
.nv.global.init:
	.type		$str,@object
	.size		$str,(.L_0 - $str)
$str:
        /*0000*/ 	.byte	0x48, 0x65, 0x6c, 0x6c, 0x6f, 0x20, 0x57, 0x6f, 0x72, 0x6c, 0x64, 0x20, 0x66, 0x72, 0x6f, 0x6d
        /*0010*/ 	.byte	0x20, 0x62, 0x6c, 0x6f, 0x63, 0x6b, 0x20, 0x28, 0x25, 0x64, 0x2f, 0x25, 0x64, 0x2c, 0x20, 0x25
        /*0020*/ 	.byte	0x64, 0x2f, 0x25, 0x64, 0x2c, 0x20, 0x25, 0x64, 0x2f, 0x25, 0x64, 0x29, 0x20, 0x61, 0x6e, 0x64
        /*0030*/ 	.byte	0x20, 0x74, 0x68, 0x72, 0x65, 0x61, 0x64, 0x20, 0x28, 0x25, 0x64, 0x2f, 0x25, 0x64, 0x2c, 0x20
        /*0040*/ 	.byte	0x25, 0x64, 0x2f, 0x25, 0x64, 0x2c, 0x20, 0x25, 0x64, 0x2f, 0x25, 0x64, 0x29, 0x0a, 0x00
.L_0:


//--------------------- .nv.shared.reserved.0     --------------------------
	.section	.nv.shared.reserved.0,"aw",@nobits
	.weak		__nv_reservedSMEM_offset_0_alias
	.size		__nv_reservedSMEM_offset_0_alias, 0, 64
	.other		__nv_reservedSMEM_offset_0_alias,@"STO_CUDA_RESERVED_SHARED STV_DEFAULT"
__nv_reservedSMEM_offset_0_alias:
	.zero		0
	.zero		64


//--------------------- .nv.constant0._Z14hello_from_gpuv --------------------------
	.section	.nv.constant0._Z14hello_from_gpuv,"a",@progbits
	.sectionflags	@""
	.align	4
.nv.constant0._Z14hello_from_gpuv:
	.zero		896


//--------------------- SYMBOLS --------------------------

	.type		.nv.reservedSmem.offset0,@object
	.size		.nv.reservedSmem.offset0,0x4
	.type		vprintf,@function
